//
// Generated by NVIDIA NVVM Compiler
//
// Compiler Build ID: CL-36424714
// Cuda compilation tools, release 13.0, V13.0.88
// Based on NVVM 20.0.0
//

.version 9.0
.target sm_100
.address_size 64

	// .globl	_Z7welcomePc
.const .align 1 .b8 d_message[20];

.visible .entry _Z7welcomePc(
	.param .u64 .ptr .align 1 _Z7welcomePc_param_0
)
{
	.reg .b16 	%rs<2>;
	.reg .b32 	%r<5>;
	.reg .b64 	%rd<7>;

	ld.param.u64 	%rd1, [_Z7welcomePc_param_0];
	cvta.to.global.u64 	%rd2, %rd1;
	mov.u32 	%r1, %ctaid.x;
	mov.u32 	%r2, %ntid.x;
	mov.u32 	%r3, %tid.x;
	mad.lo.s32 	%r4, %r1, %r2, %r3;
	cvt.s64.s32 	%rd3, %r4;
	mov.u64 	%rd4, d_message;
	add.s64 	%rd5, %rd4, %rd3;
	ld.const.u8 	%rs1, [%rd5];
	add.s64 	%rd6, %rd2, %rd3;
	st.global.u8 	[%rd6], %rs1;
	ret;

}


// ===== COMPILED SASS (sm_100) =====

	.target	sm_100

	.elftype	@"ET_EXEC"


//--------------------- .note.nv.tkinfo           --------------------------
	.section	.note.nv.tkinfo,"",@"SHT_NOTE"
	.sectionflags	@"SHF_NOTE_NV_TKINFO"
	.tkinfo
        /*0018*/ 	.word	0x00000002
        /*0030*/ 	.string	""
        /*0030*/ 	.string	"ptxas"
        /*0030*/ 	.string	"Cuda compilation tools, release 13.0, V13.0.88"
        /*0030*/ 	.string	"Build cuda_13.0.r13.0/compiler.36424714_0"
        /*0030*/ 	.string	"-arch sm_100 -m 64 "



//--------------------- .note.nv.cuinfo           --------------------------
	.section	.note.nv.cuinfo,"",@"SHT_NOTE"
	.sectionflags	@"SHF_NOTE_NV_CUINFO"
        /*0018*/ 	.short	0x0002
        /*001a*/ 	.short	0x0064
        /*001c*/ 	.short	0x0082
	.zero		2


//--------------------- .nv.info                  --------------------------
	.section	.nv.info,"",@"SHT_CUDA_INFO"
	.align	4


	//----- nvinfo : EIATTR_REGCOUNT
	.align		4
        /*0000*/ 	.byte	0x04, 0x2f
        /*0002*/ 	.short	(.L_2 - .L_1)
	.align		4
.L_1:
        /*0004*/ 	.word	index@(_Z7welcomePc)
        /*0008*/ 	.word	0x00000008


	//----- nvinfo : EIATTR_FRAME_SIZE
	.align		4
.L_2:
        /*000c*/ 	.byte	0x04, 0x11
        /*000e*/ 	.short	(.L_4 - .L_3)
	.align		4
.L_3:
        /*0010*/ 	.word	index@(_Z7welcomePc)
        /*0014*/ 	.word	0x00000000


	//----- nvinfo : EIATTR_MIN_STACK_SIZE
	.align		4
.L_4:
        /*0018*/ 	.byte	0x04, 0x12
        /*001a*/ 	.short	(.L_6 - .L_5)
	.align		4
.L_5:
        /*001c*/ 	.word	index@(_Z7welcomePc)
        /*0020*/ 	.word	0x00000000
.L_6:


//--------------------- .nv.compat                --------------------------
	.section	.nv.compat,"",@"SHT_CUDA_COMPAT_INFO"
	.align	4
        /*0000*/ 	.byte	0x02, 0x09, 0x00, 0x00, 0x02, 0x02, 0x01, 0x00, 0x02, 0x05, 0x05, 0x00, 0x03, 0x07, 0x01, 0x01
        /*0010*/ 	.byte	0x02, 0x03, 0x00, 0x00, 0x02, 0x06, 0x01, 0x00, 0x04, 0x0b, 0x08, 0x00, 0x09, 0x00, 0x00, 0x00
        /*0020*/ 	.byte	0x00, 0x00, 0x00, 0x00


//--------------------- .nv.info._Z7welcomePc     --------------------------
	.section	.nv.info._Z7welcomePc,"",@"SHT_CUDA_INFO"
	.sectionflags	@""
	.align	4


	//----- nvinfo : EIATTR_CUDA_API_VERSION
	.align		4
        /*0000*/ 	.byte	0x04, 0x37
        /*0002*/ 	.short	(.L_8 - .L_7)
.L_7:
        /*0004*/ 	.word	0x00000082


	//----- nvinfo : EIATTR_KPARAM_INFO
	.align		4
.L_8:
        /*0008*/ 	.byte	0x04, 0x17
        /*000a*/ 	.short	(.L_10 - .L_9)
.L_9:
        /*000c*/ 	.word	0x00000000
        /*0010*/ 	.short	0x0000
        /*0012*/ 	.short	0x0000
        /*0014*/ 	.byte	0x00, 0xf5, 0x21, 0x00


	//----- nvinfo : EIATTR_SPARSE_MMA_MASK
	.align		4
.L_10:
        /*0018*/ 	.byte	0x03, 0x50
        /*001a*/ 	.short	0x0000


	//----- nvinfo : EIATTR_MAXREG_COUNT
	.align		4
        /*001c*/ 	.byte	0x03, 0x1b
        /*001e*/ 	.short	0x00ff


	//----- nvinfo : EIATTR_MERCURY_ISA_VERSION
	.align		4
        /*0020*/ 	.byte	0x03, 0x5f
        /*0022*/ 	.short	0x0101


	//----- nvinfo : EIATTR_VRC_CTA_INIT_COUNT
	.align		4
        /*0024*/ 	.byte	0x02, 0x4a
	.zero		1
	.zero		1


	//----- nvinfo : EIATTR_EXIT_INSTR_OFFSETS
	.align		4
        /*0028*/ 	.byte	0x04, 0x1c
        /*002a*/ 	.short	(.L_12 - .L_11)


	//   ....[0]....
.L_11:
        /*002c*/ 	.word	0x000000b0


	//----- nvinfo : EIATTR_CBANK_PARAM_SIZE
	.align		4
.L_12:
        /*0030*/ 	.byte	0x03, 0x19
        /*0032*/ 	.short	0x0008


	//----- nvinfo : EIATTR_PARAM_CBANK
	.align		4
        /*0034*/ 	.byte	0x04, 0x0a
        /*0036*/ 	.short	(.L_14 - .L_13)
	.align		4
.L_13:
        /*0038*/ 	.word	index@(.nv.constant0._Z7welcomePc)
        /*003c*/ 	.short	0x0380
        /*003e*/ 	.short	0x0008


	//----- nvinfo : EIATTR_SW_WAR
	.align		4
.L_14:
        /*0040*/ 	.byte	0x04, 0x36
        /*0042*/ 	.short	(.L_16 - .L_15)
.L_15:
        /*0044*/ 	.word	0x00000008
.L_16:


//--------------------- .nv.callgraph             --------------------------
	.section	.nv.callgraph,"",@"SHT_CUDA_CALLGRAPH"
	.align	4
	.sectionentsize	8
	.align		4
        /*0000*/ 	.word	0x00000000
	.align		4
        /*0004*/ 	.word	0xffffffff
	.align		4
        /*0008*/ 	.word	0x00000000
	.align		4
        /*000c*/ 	.word	0xfffffffe
	.align		4
        /*0010*/ 	.word	0x00000000
	.align		4
        /*0014*/ 	.word	0xfffffffd
	.align		4
        /*0018*/ 	.word	0x00000000
	.align		4
        /*001c*/ 	.word	0xfffffffc


//--------------------- .nv.constant3             --------------------------
	.section	.nv.constant3,"a",@progbits
.nv.constant3:
	.type		d_message,@object
	.size		d_message,(.L_0 - d_message)
d_message:
	.zero		20
.L_0:


//--------------------- .text._Z7welcomePc        --------------------------
	.section	.text._Z7welcomePc,"ax",@progbits
	.align	128
        .global         _Z7welcomePc
        .type           _Z7welcomePc,@function
        .size           _Z7welcomePc,(.L_x_1 - _Z7welcomePc)
        .other          _Z7welcomePc,@"STO_CUDA_ENTRY STV_DEFAULT"
_Z7welcomePc:
.text._Z7welcomePc:
[----:B------:R-:W-:Y:S01]  /*0000*/  LDC R1, c[0x0][0x37c] ;  /* 0x0000df00ff017b82 */ /* 0x000fe20000000800 */
[----:B------:R-:W0:Y:S07]  /*0010*/  S2R R3, SR_TID.X ;  /* 0x0000000000037919 */ /* 0x000e2e0000002100 */
[----:B------:R-:W0:Y:S01]  /*0020*/  S2UR UR4, SR_CTAID.X ;  /* 0x00000000000479c3 */ /* 0x000e220000002500 */
[----:B------:R-:W1:Y:S07]  /*0030*/  LDCU.64 UR6, c[0x0][0x380] ;  /* 0x00007000ff0677ac */ /* 0x000e6e0008000a00 */
[----:B------:R-:W0:Y:S02]  /*0040*/  LDC R0, c[0x0][0x360] ;  /* 0x0000d800ff007b82 */ /* 0x000e240000000800 */
[----:B0-----:R-:W-:Y:S01]  /*0050*/  IMAD R0, R0, UR4, R3 ;  /* 0x0000000400007c24 */ /* 0x001fe2000f8e0203 */
[----:B------:R-:W0:Y:S05]  /*0060*/  LDCU.64 UR4, c[0x0][0x358] ;  /* 0x00006b00ff0477ac */ /* 0x000e2a0008000a00 */
[----:B------:R-:W0:Y:S01]  /*0070*/  LDC.U8 R5, c[0x3][R0] ;  /* 0x00c0000000057b82 */ /* 0x000e220000000000 */
[----:B-1----:R-:W-:-:S04]  /*0080*/  IADD3 R2, P0, PT, R0, UR6, RZ ;  /* 0x0000000600027c10 */ /* 0x002fc8000ff1e0ff */
[----:B------:R-:W-:-:S05]  /*0090*/  LEA.HI.X.SX32 R3, R0, UR7, 0x1, P0 ;  /* 0x0000000700037c11 */ /* 0x000fca00080f0eff */
[----:B0-----:R-:W-:Y:S01]  /*00a0*/  STG.E.U8 desc[UR4][R2.64], R5 ;  /* 0x0000000502007986 */ /* 0x001fe2000c101104 */
[----:B------:R-:W-:Y:S05]  /*00b0*/  EXIT ;  /* 0x000000000000794d */ /* 0x000fea0003800000 */
.L_x_0:
[----:B------:R-:W-:-:S00]  /*00c0*/  BRA `(.L_x_0) ;  /* 0xfffffffc00fc7947 */ /* 0x000fc0000383ffff */
[----:B------:R-:W-:-:S00]  /*00d0*/  NOP ;  /* 0x0000000000007918 */ /* 0x000fc00000000000 */
        /* <DEDUP_REMOVED lines=10> */
.L_x_1:


//--------------------- .nv.shared.reserved.0     --------------------------
	.section	.nv.shared.reserved.0,"aw",@nobits
	.weak		__nv_reservedSMEM_offset_0_alias
	.size		__nv_reservedSMEM_offset_0_alias, 0, 64
	.other		__nv_reservedSMEM_offset_0_alias,@"STO_CUDA_RESERVED_SHARED STV_DEFAULT"
__nv_reservedSMEM_offset_0_alias:
	.zero		0
	.zero		64


//--------------------- .nv.constant0._Z7welcomePc --------------------------
	.section	.nv.constant0._Z7welcomePc,"a",@progbits
	.sectionflags	@""
	.align	4
.nv.constant0._Z7welcomePc:
	.zero		904


//--------------------- SYMBOLS --------------------------

	.type		.nv.reservedSmem.offset0,@object
	.size		.nv.reservedSmem.offset0,0x4
